//
// Generated by NVIDIA NVVM Compiler
//
// Compiler Build ID: CL-36424714
// Cuda compilation tools, release 13.0, V13.0.88
// Based on NVVM 20.0.0
//

.version 9.0
.target sm_100
.address_size 64

	// .globl	_Z21cuda_Adam_step_kernelPfS_S_S_bfffffi

.visible .entry _Z21cuda_Adam_step_kernelPfS_S_S_bfffffi(
	.param .u64 .ptr .align 1 _Z21cuda_Adam_step_kernelPfS_S_S_bfffffi_param_0,
	.param .u64 .ptr .align 1 _Z21cuda_Adam_step_kernelPfS_S_S_bfffffi_param_1,
	.param .u64 .ptr .align 1 _Z21cuda_Adam_step_kernelPfS_S_S_bfffffi_param_2,
	.param .u64 .ptr .align 1 _Z21cuda_Adam_step_kernelPfS_S_S_bfffffi_param_3,
	.param .u8 _Z21cuda_Adam_step_kernelPfS_S_S_bfffffi_param_4,
	.param .f32 _Z21cuda_Adam_step_kernelPfS_S_S_bfffffi_param_5,
	.param .f32 _Z21cuda_Adam_step_kernelPfS_S_S_bfffffi_param_6,
	.param .f32 _Z21cuda_Adam_step_kernelPfS_S_S_bfffffi_param_7,
	.param .f32 _Z21cuda_Adam_step_kernelPfS_S_S_bfffffi_param_8,
	.param .f32 _Z21cuda_Adam_step_kernelPfS_S_S_bfffffi_param_9,
	.param .u32 _Z21cuda_Adam_step_kernelPfS_S_S_bfffffi_param_10
)
{
	.reg .pred 	%p<3>;
	.reg .b16 	%rs<2>;
	.reg .b32 	%r<6>;
	.reg .b32 	%f<24>;
	.reg .b64 	%rd<15>;
	.reg .b64 	%fd<12>;

	ld.param.u64 	%rd2, [_Z21cuda_Adam_step_kernelPfS_S_S_bfffffi_param_0];
	ld.param.u64 	%rd3, [_Z21cuda_Adam_step_kernelPfS_S_S_bfffffi_param_1];
	ld.param.u64 	%rd4, [_Z21cuda_Adam_step_kernelPfS_S_S_bfffffi_param_2];
	ld.param.u64 	%rd5, [_Z21cuda_Adam_step_kernelPfS_S_S_bfffffi_param_3];
	ld.param.s8 	%rs1, [_Z21cuda_Adam_step_kernelPfS_S_S_bfffffi_param_4];
	ld.param.f32 	%f4, [_Z21cuda_Adam_step_kernelPfS_S_S_bfffffi_param_5];
	ld.param.f32 	%f5, [_Z21cuda_Adam_step_kernelPfS_S_S_bfffffi_param_6];
	ld.param.f32 	%f6, [_Z21cuda_Adam_step_kernelPfS_S_S_bfffffi_param_7];
	ld.param.f32 	%f7, [_Z21cuda_Adam_step_kernelPfS_S_S_bfffffi_param_8];
	ld.param.f32 	%f8, [_Z21cuda_Adam_step_kernelPfS_S_S_bfffffi_param_9];
	ld.param.u32 	%r2, [_Z21cuda_Adam_step_kernelPfS_S_S_bfffffi_param_10];
	mov.u32 	%r3, %ctaid.x;
	mov.u32 	%r4, %ntid.x;
	mov.u32 	%r5, %tid.x;
	mad.lo.s32 	%r1, %r3, %r4, %r5;
	setp.ge.s32 	%p1, %r1, %r2;
	@%p1 bra 	$L__BB0_4;
	cvta.to.global.u64 	%rd6, %rd3;
	cvta.to.global.u64 	%rd7, %rd2;
	mul.wide.s32 	%rd8, %r1, 4;
	add.s64 	%rd9, %rd7, %rd8;
	ld.global.f32 	%f23, [%rd9];
	setp.eq.s16 	%p2, %rs1, 0;
	add.s64 	%rd1, %rd6, %rd8;
	@%p2 bra 	$L__BB0_3;
	ld.global.f32 	%f9, [%rd1];
	fma.rn.f32 	%f23, %f4, %f9, %f23;
$L__BB0_3:
	cvta.to.global.u64 	%rd10, %rd4;
	add.s64 	%rd12, %rd10, %rd8;
	ld.global.f32 	%f10, [%rd12];
	mul.f32 	%f11, %f5, %f10;
	cvt.f64.f32 	%fd1, %f11;
	cvt.f64.f32 	%fd2, %f5;
	mov.f64 	%fd3, 0d3FF0000000000000;
	sub.f64 	%fd4, %fd3, %fd2;
	cvt.f64.f32 	%fd5, %f23;
	fma.rn.f64 	%fd6, %fd4, %fd5, %fd1;
	cvt.rn.f32.f64 	%f12, %fd6;
	st.global.f32 	[%rd12], %f12;
	cvta.to.global.u64 	%rd13, %rd5;
	add.s64 	%rd14, %rd13, %rd8;
	ld.global.f32 	%f13, [%rd14];
	mul.f32 	%f14, %f6, %f13;
	cvt.f64.f32 	%fd7, %f14;
	cvt.f64.f32 	%fd8, %f6;
	sub.f64 	%fd9, %fd3, %fd8;
	mul.f64 	%fd10, %fd9, %fd5;
	fma.rn.f64 	%fd11, %fd10, %fd5, %fd7;
	cvt.rn.f32.f64 	%f15, %fd11;
	st.global.f32 	[%rd14], %f15;
	ld.global.f32 	%f16, [%rd12];
	mul.f32 	%f17, %f8, %f16;
	sqrt.rn.f32 	%f18, %f15;
	add.f32 	%f19, %f7, %f18;
	div.rn.f32 	%f20, %f17, %f19;
	ld.global.f32 	%f21, [%rd1];
	sub.f32 	%f22, %f21, %f20;
	st.global.f32 	[%rd1], %f22;
$L__BB0_4:
	ret;

}


// ===== COMPILED SASS (sm_100) =====

	.target	sm_100

	.elftype	@"ET_EXEC"


//--------------------- .note.nv.tkinfo           --------------------------
	.section	.note.nv.tkinfo,"",@"SHT_NOTE"
	.sectionflags	@"SHF_NOTE_NV_TKINFO"
	.tkinfo
        /*0018*/ 	.word	0x00000002
        /*0030*/ 	.string	""
        /*0030*/ 	.string	"ptxas"
        /*0030*/ 	.string	"Cuda compilation tools, release 13.0, V13.0.88"
        /*0030*/ 	.string	"Build cuda_13.0.r13.0/compiler.36424714_0"
        /*0030*/ 	.string	"-arch sm_100 -m 64 "



//--------------------- .note.nv.cuinfo           --------------------------
	.section	.note.nv.cuinfo,"",@"SHT_NOTE"
	.sectionflags	@"SHF_NOTE_NV_CUINFO"
        /*0018*/ 	.short	0x0002
        /*001a*/ 	.short	0x0064
        /*001c*/ 	.short	0x0082
	.zero		2


//--------------------- .nv.info                  --------------------------
	.section	.nv.info,"",@"SHT_CUDA_INFO"
	.align	4


	//----- nvinfo : EIATTR_REGCOUNT
	.align		4
        /*0000*/ 	.byte	0x04, 0x2f
        /*0002*/ 	.short	(.L_1 - .L_0)
	.align		4
.L_0:
        /*0004*/ 	.word	index@(_Z21cuda_Adam_step_kernelPfS_S_S_bfffffi)
        /*0008*/ 	.word	0x00000013


	//----- nvinfo : EIATTR_FRAME_SIZE
	.align		4
.L_1:
        /*000c*/ 	.byte	0x04, 0x11
        /*000e*/ 	.short	(.L_3 - .L_2)
	.align		4
.L_2:
        /*0010*/ 	.word	index@($__internal_1_$__cuda_sm3x_div_rn_noftz_f32_slowpath)
        /*0014*/ 	.word	0x00000000


	//----- nvinfo : EIATTR_FRAME_SIZE
	.align		4
.L_3:
        /*0018*/ 	.byte	0x04, 0x11
        /*001a*/ 	.short	(.L_5 - .L_4)
	.align		4
.L_4:
        /*001c*/ 	.word	index@($__internal_0_$__cuda_sm20_sqrt_rn_f32_slowpath)
        /*0020*/ 	.word	0x00000000


	//----- nvinfo : EIATTR_FRAME_SIZE
	.align		4
.L_5:
        /*0024*/ 	.byte	0x04, 0x11
        /*0026*/ 	.short	(.L_7 - .L_6)
	.align		4
.L_6:
        /*0028*/ 	.word	index@(_Z21cuda_Adam_step_kernelPfS_S_S_bfffffi)
        /*002c*/ 	.word	0x00000000


	//----- nvinfo : EIATTR_MIN_STACK_SIZE
	.align		4
.L_7:
        /*0030*/ 	.byte	0x04, 0x12
        /*0032*/ 	.short	(.L_9 - .L_8)
	.align		4
.L_8:
        /*0034*/ 	.word	index@(_Z21cuda_Adam_step_kernelPfS_S_S_bfffffi)
        /*0038*/ 	.word	0x00000000
.L_9:


//--------------------- .nv.compat                --------------------------
	.section	.nv.compat,"",@"SHT_CUDA_COMPAT_INFO"
	.align	4
        /*0000*/ 	.byte	0x02, 0x09, 0x00, 0x00, 0x02, 0x02, 0x01, 0x00, 0x02, 0x05, 0x05, 0x00, 0x03, 0x07, 0x01, 0x01
        /*0010*/ 	.byte	0x02, 0x03, 0x00, 0x00, 0x02, 0x06, 0x01, 0x00, 0x04, 0x0b, 0x08, 0x00, 0x01, 0x00, 0x00, 0x00
        /*0020*/ 	.byte	0x00, 0x00, 0x00, 0x00


//--------------------- .nv.info._Z21cuda_Adam_step_kernelPfS_S_S_bfffffi --------------------------
	.section	.nv.info._Z21cuda_Adam_step_kernelPfS_S_S_bfffffi,"",@"SHT_CUDA_INFO"
	.sectionflags	@""
	.align	4


	//----- nvinfo : EIATTR_CUDA_API_VERSION
	.align		4
        /*0000*/ 	.byte	0x04, 0x37
        /*0002*/ 	.short	(.L_11 - .L_10)
.L_10:
        /*0004*/ 	.word	0x00000082


	//----- nvinfo : EIATTR_KPARAM_INFO
	.align		4
.L_11:
        /*0008*/ 	.byte	0x04, 0x17
        /*000a*/ 	.short	(.L_13 - .L_12)
.L_12:
        /*000c*/ 	.word	0x00000000
        /*0010*/ 	.short	0x000a
        /*0012*/ 	.short	0x0038
        /*0014*/ 	.byte	0x00, 0xf0, 0x11, 0x00


	//----- nvinfo : EIATTR_KPARAM_INFO
	.align		4
.L_13:
        /*0018*/ 	.byte	0x04, 0x17
        /*001a*/ 	.short	(.L_15 - .L_14)
.L_14:
        /*001c*/ 	.word	0x00000000
        /*0020*/ 	.short	0x0009
        /*0022*/ 	.short	0x0034
        /*0024*/ 	.byte	0x00, 0xf0, 0x11, 0x00


	//----- nvinfo : EIATTR_KPARAM_INFO
	.align		4
.L_15:
        /*0028*/ 	.byte	0x04, 0x17
        /*002a*/ 	.short	(.L_17 - .L_16)
.L_16:
        /*002c*/ 	.word	0x00000000
        /*0030*/ 	.short	0x0008
        /*0032*/ 	.short	0x0030
        /*0034*/ 	.byte	0x00, 0xf0, 0x11, 0x00


	//----- nvinfo : EIATTR_KPARAM_INFO
	.align		4
.L_17:
        /*0038*/ 	.byte	0x04, 0x17
        /*003a*/ 	.short	(.L_19 - .L_18)
.L_18:
        /*003c*/ 	.word	0x00000000
        /*0040*/ 	.short	0x0007
        /*0042*/ 	.short	0x002c
        /*0044*/ 	.byte	0x00, 0xf0, 0x11, 0x00


	//----- nvinfo : EIATTR_KPARAM_INFO
	.align		4
.L_19:
        /*0048*/ 	.byte	0x04, 0x17
        /*004a*/ 	.short	(.L_21 - .L_20)
.L_20:
        /*004c*/ 	.word	0x00000000
        /*0050*/ 	.short	0x0006
        /*0052*/ 	.short	0x0028
        /*0054*/ 	.byte	0x00, 0xf0, 0x11, 0x00


	//----- nvinfo : EIATTR_KPARAM_INFO
	.align		4
.L_21:
        /*0058*/ 	.byte	0x04, 0x17
        /*005a*/ 	.short	(.L_23 - .L_22)
.L_22:
        /*005c*/ 	.word	0x00000000
        /*0060*/ 	.short	0x0005
        /*0062*/ 	.short	0x0024
        /*0064*/ 	.byte	0x00, 0xf0, 0x11, 0x00


	//----- nvinfo : EIATTR_KPARAM_INFO
	.align		4
.L_23:
        /*0068*/ 	.byte	0x04, 0x17
        /*006a*/ 	.short	(.L_25 - .L_24)
.L_24:
        /*006c*/ 	.word	0x00000000
        /*0070*/ 	.short	0x0004
        /*0072*/ 	.short	0x0020
        /*0074*/ 	.byte	0x00, 0xf0, 0x05, 0x00


	//----- nvinfo : EIATTR_KPARAM_INFO
	.align		4
.L_25:
        /*0078*/ 	.byte	0x04, 0x17
        /*007a*/ 	.short	(.L_27 - .L_26)
.L_26:
        /*007c*/ 	.word	0x00000000
        /*0080*/ 	.short	0x0003
        /*0082*/ 	.short	0x0018
        /*0084*/ 	.byte	0x00, 0xf5, 0x21, 0x00


	//----- nvinfo : EIATTR_KPARAM_INFO
	.align		4
.L_27:
        /*0088*/ 	.byte	0x04, 0x17
        /*008a*/ 	.short	(.L_29 - .L_28)
.L_28:
        /*008c*/ 	.word	0x00000000
        /*0090*/ 	.short	0x0002
        /*0092*/ 	.short	0x0010
        /*0094*/ 	.byte	0x00, 0xf5, 0x21, 0x00


	//----- nvinfo : EIATTR_KPARAM_INFO
	.align		4
.L_29:
        /*0098*/ 	.byte	0x04, 0x17
        /*009a*/ 	.short	(.L_31 - .L_30)
.L_30:
        /*009c*/ 	.word	0x00000000
        /*00a0*/ 	.short	0x0001
        /*00a2*/ 	.short	0x0008
        /*00a4*/ 	.byte	0x00, 0xf5, 0x21, 0x00


	//----- nvinfo : EIATTR_KPARAM_INFO
	.align		4
.L_31:
        /*00a8*/ 	.byte	0x04, 0x17
        /*00aa*/ 	.short	(.L_33 - .L_32)
.L_32:
        /*00ac*/ 	.word	0x00000000
        /*00b0*/ 	.short	0x0000
        /*00b2*/ 	.short	0x0000
        /*00b4*/ 	.byte	0x00, 0xf5, 0x21, 0x00


	//----- nvinfo : EIATTR_SPARSE_MMA_MASK
	.align		4
.L_33:
        /*00b8*/ 	.byte	0x03, 0x50
        /*00ba*/ 	.short	0x0000


	//----- nvinfo : EIATTR_MAXREG_COUNT
	.align		4
        /*00bc*/ 	.byte	0x03, 0x1b
        /*00be*/ 	.short	0x00ff


	//----- nvinfo : EIATTR_MERCURY_ISA_VERSION
	.align		4
        /*00c0*/ 	.byte	0x03, 0x5f
        /*00c2*/ 	.short	0x0101


	//----- nvinfo : EIATTR_VRC_CTA_INIT_COUNT
	.align		4
        /*00c4*/ 	.byte	0x02, 0x4a
	.zero		1
	.zero		1


	//----- nvinfo : EIATTR_EXIT_INSTR_OFFSETS
	.align		4
        /*00c8*/ 	.byte	0x04, 0x1c
        /*00ca*/ 	.short	(.L_35 - .L_34)


	//   ....[0]....
.L_34:
        /*00cc*/ 	.word	0x00000070


	//   ....[1]....
        /*00d0*/ 	.word	0x000004e0


	//----- nvinfo : EIATTR_CRS_STACK_SIZE
	.align		4
.L_35:
        /*00d4*/ 	.byte	0x04, 0x1e
        /*00d6*/ 	.short	(.L_37 - .L_36)
.L_36:
        /*00d8*/ 	.word	0x00000000


	//----- nvinfo : EIATTR_CBANK_PARAM_SIZE
	.align		4
.L_37:
        /*00dc*/ 	.byte	0x03, 0x19
        /*00de*/ 	.short	0x003c


	//----- nvinfo : EIATTR_PARAM_CBANK
	.align		4
        /*00e0*/ 	.byte	0x04, 0x0a
        /*00e2*/ 	.short	(.L_39 - .L_38)
	.align		4
.L_38:
        /*00e4*/ 	.word	index@(.nv.constant0._Z21cuda_Adam_step_kernelPfS_S_S_bfffffi)
        /*00e8*/ 	.short	0x0380
        /*00ea*/ 	.short	0x003c


	//----- nvinfo : EIATTR_SW_WAR
	.align		4
.L_39:
        /*00ec*/ 	.byte	0x04, 0x36
        /*00ee*/ 	.short	(.L_41 - .L_40)
.L_40:
        /*00f0*/ 	.word	0x00000008
.L_41:


//--------------------- .nv.callgraph             --------------------------
	.section	.nv.callgraph,"",@"SHT_CUDA_CALLGRAPH"
	.align	4
	.sectionentsize	8
	.align		4
        /*0000*/ 	.word	0x00000000
	.align		4
        /*0004*/ 	.word	0xffffffff
	.align		4
        /*0008*/ 	.word	0x00000000
	.align		4
        /*000c*/ 	.word	0xfffffffe
	.align		4
        /*0010*/ 	.word	0x00000000
	.align		4
        /*0014*/ 	.word	0xfffffffd
	.align		4
        /*0018*/ 	.word	0x00000000
	.align		4
        /*001c*/ 	.word	0xfffffffc


//--------------------- .text._Z21cuda_Adam_step_kernelPfS_S_S_bfffffi --------------------------
	.section	.text._Z21cuda_Adam_step_kernelPfS_S_S_bfffffi,"ax",@progbits
	.align	128
        .global         _Z21cuda_Adam_step_kernelPfS_S_S_bfffffi
        .type           _Z21cuda_Adam_step_kernelPfS_S_S_bfffffi,@function
        .size           _Z21cuda_Adam_step_kernelPfS_S_S_bfffffi,(.L_x_19 - _Z21cuda_Adam_step_kernelPfS_S_S_bfffffi)
        .other          _Z21cuda_Adam_step_kernelPfS_S_S_bfffffi,@"STO_CUDA_ENTRY STV_DEFAULT"
_Z21cuda_Adam_step_kernelPfS_S_S_bfffffi:
.text._Z21cuda_Adam_step_kernelPfS_S_S_bfffffi:
[----:B------:R-:W-:Y:S01]  /*0000*/  LDC R1, c[0x0][0x37c] ;  /* 0x0000df00ff017b82 */ /* 0x000fe20000000800 */
[----:B------:R-:W0:Y:S07]  /*0010*/  S2R R3, SR_TID.X ;  /* 0x0000000000037919 */ /* 0x000e2e0000002100 */
[----:B------:R-:W0:Y:S01]  /*0020*/  S2UR UR4, SR_CTAID.X ;  /* 0x00000000000479c3 */ /* 0x000e220000002500 */
[----:B------:R-:W1:Y:S07]  /*0030*/  LDCU UR5, c[0x0][0x3b8] ;  /* 0x00007700ff0577ac */ /* 0x000e6e0008000800 */
[----:B------:R-:W0:Y:S02]  /*0040*/  LDC R0, c[0x0][0x360] ;  /* 0x0000d800ff007b82 */ /* 0x000e240000000800 */
[----:B0-----:R-:W-:-:S05]  /*0050*/  IMAD R0, R0, UR4, R3 ;  /* 0x0000000400007c24 */ /* 0x001fca000f8e0203 */
[----:B-1----:R-:W-:-:S13]  /*0060*/  ISETP.GE.AND P0, PT, R0, UR5, PT ;  /* 0x0000000500007c0c */ /* 0x002fda000bf06270 */
[----:B------:R-:W-:Y:S05]  /*0070*/  @P0 EXIT ;  /* 0x000000000000094d */ /* 0x000fea0003800000 */
[----:B------:R-:W0:Y:S01]  /*0080*/  LDCU.U8 UR4, c[0x0][0x3a0] ;  /* 0x00007400ff0477ac */ /* 0x000e220008000000 */
[----:B------:R-:W1:Y:S01]  /*0090*/  LDC.64 R8, c[0x0][0x380] ;  /* 0x0000e000ff087b82 */ /* 0x000e620000000a00 */
[----:B------:R-:W2:Y:S07]  /*00a0*/  LDCU.64 UR6, c[0x0][0x358] ;  /* 0x00006b00ff0677ac */ /* 0x000eae0008000a00 */
[----:B------:R-:W3:Y:S08]  /*00b0*/  LDC.64 R4, c[0x0][0x388] ;  /* 0x0000e200ff047b82 */ /* 0x000ef00000000a00 */
[----:B------:R-:W4:Y:S01]  /*00c0*/  LDC.64 R2, c[0x0][0x390] ;  /* 0x0000e400ff027b82 */ /* 0x000f220000000a00 */
[----:B0-----:R-:W-:-:S06]  /*00d0*/  UPRMT UR4, UR4, 0x8880, URZ ;  /* 0x0000888004047896 */ /* 0x001fcc00080000ff */
[----:B------:R-:W-:Y:S01]  /*00e0*/  ISETP.NE.AND P0, PT, RZ, UR4, PT ;  /* 0x00000004ff007c0c */ /* 0x000fe2000bf05270 */
[----:B-1----:R-:W-:-:S04]  /*00f0*/  IMAD.WIDE R8, R0, 0x4, R8 ;  /* 0x0000000400087825 */ /* 0x002fc800078e0208 */
[----:B------:R-:W0:Y:S01]  /*0100*/  LDCU.64 UR4, c[0x0][0x3a8] ;  /* 0x00007500ff0477ac */ /* 0x000e220008000a00 */
[----:B--2---:R-:W2:Y:S01]  /*0110*/  LDG.E R6, desc[UR6][R8.64] ;  /* 0x0000000608067981 */ /* 0x004ea2000c1e1900 */
[----:B---3--:R-:W-:-:S06]  /*0120*/  IMAD.WIDE R4, R0, 0x4, R4 ;  /* 0x0000000400047825 */ /* 0x008fcc00078e0204 */
[----:B------:R-:W2:Y:S01]  /*0130*/  @P0 LDC R14, c[0x0][0x3a4] ;  /* 0x0000e900ff0e0b82 */ /* 0x000ea20000000800 */
[----:B------:R-:W2:Y:S01]  /*0140*/  @P0 LDG.E R7, desc[UR6][R4.64] ;  /* 0x0000000604070981 */ /* 0x000ea2000c1e1900 */
[----:B----4-:R-:W-:-:S05]  /*0150*/  IMAD.WIDE R2, R0, 0x4, R2 ;  /* 0x0000000400027825 */ /* 0x010fca00078e0202 */
[----:B------:R-:W3:Y:S01]  /*0160*/  LDG.E R10, desc[UR6][R2.64] ;  /* 0x00000006020a7981 */ /* 0x000ee2000c1e1900 */
[----:B0-----:R-:W0:Y:S02]  /*0170*/  F2F.F64.F32 R12, UR4 ;  /* 0x00000004000c7d10 */ /* 0x001e240008201800 */
[----:B0-----:R-:W-:Y:S01]  /*0180*/  DADD R12, -R12, 1 ;  /* 0x3ff000000c0c7429 */ /* 0x001fe20000000100 */
[----:B--2---:R-:W-:Y:S02]  /*0190*/  @P0 FFMA R6, R7, R14, R6 ;  /* 0x0000000e07060223 */ /* 0x004fe40000000006 */
[----:B------:R-:W0:Y:S01]  /*01a0*/  LDC.64 R14, c[0x0][0x398] ;  /* 0x0000e600ff0e7b82 */ /* 0x000e220000000a00 */
[----:B---3--:R-:W-:-:S03]  /*01b0*/  FMUL R16, R10, UR4 ;  /* 0x000000040a107c20 */ /* 0x008fc60008400000 */
[----:B------:R-:W-:Y:S01]  /*01c0*/  F2F.F64.F32 R6, R6 ;  /* 0x0000000600067310 */ /* 0x000fe20000201800 */
[----:B------:R-:W1:Y:S07]  /*01d0*/  LDCU UR4, c[0x0][0x3b4] ;  /* 0x00007680ff0477ac */ /* 0x000e6e0008000800 */
[----:B------:R-:W2:Y:S02]  /*01e0*/  F2F.F64.F32 R10, R16 ;  /* 0x00000010000a7310 */ /* 0x000ea40000201800 */
[----:B--2---:R-:W-:-:S10]  /*01f0*/  DFMA R10, R12, R6, R10 ;  /* 0x000000060c0a722b */ /* 0x004fd4000000000a */
[----:B------:R-:W2:Y:S01]  /*0200*/  F2F.F32.F64 R11, R10 ;  /* 0x0000000a000b7310 */ /* 0x000ea20000301000 */
[----:B0-----:R-:W-:Y:S01]  /*0210*/  IMAD.WIDE R8, R0, 0x4, R14 ;  /* 0x0000000400087825 */ /* 0x001fe200078e020e */
[----:B--2---:R0:W-:Y:S04]  /*0220*/  STG.E desc[UR6][R2.64], R11 ;  /* 0x0000000b02007986 */ /* 0x0041e8000c101906 */
[----:B------:R-:W2:Y:S02]  /*0230*/  LDG.E R0, desc[UR6][R8.64] ;  /* 0x0000000608007981 */ /* 0x000ea4000c1e1900 */
[----:B------:R-:W3:Y:S02]  /*0240*/  F2F.F64.F32 R12, UR5 ;  /* 0x00000005000c7d10 */ /* 0x000ee40008201800 */
[----:B---3--:R-:W-:-:S08]  /*0250*/  DADD R14, -R12, 1 ;  /* 0x3ff000000c0e7429 */ /* 0x008fd00000000100 */
[----:B------:R-:W-:Y:S01]  /*0260*/  DMUL R14, R6, R14 ;  /* 0x0000000e060e7228 */ /* 0x000fe20000000000 */
[----:B--2---:R-:W-:-:S04]  /*0270*/  FMUL R16, R0, UR5 ;  /* 0x0000000500107c20 */ /* 0x004fc80008400000 */
[----:B------:R-:W2:Y:S03]  /*0280*/  F2F.F64.F32 R12, R16 ;  /* 0x00000010000c7310 */ /* 0x000ea60000201800 */
[----:B--2---:R-:W-:-:S10]  /*0290*/  DFMA R12, R6, R14, R12 ;  /* 0x0000000e060c722b */ /* 0x004fd4000000000c */
[----:B------:R-:W2:Y:S02]  /*02a0*/  F2F.F32.F64 R13, R12 ;  /* 0x0000000c000d7310 */ /* 0x000ea40000301000 */
[----:B--2---:R0:W-:Y:S04]  /*02b0*/  STG.E desc[UR6][R8.64], R13 ;  /* 0x0000000d08007986 */ /* 0x0041e8000c101906 */
[----:B------:R-:W1:Y:S01]  /*02c0*/  LDG.E R0, desc[UR6][R2.64] ;  /* 0x0000000602007981 */ /* 0x000e62000c1e1900 */
[----:B------:R-:W-:Y:S01]  /*02d0*/  VIADD R6, R13, 0xf3000000 ;  /* 0xf30000000d067836 */ /* 0x000fe20000000000 */
[----:B------:R0:W2:Y:S04]  /*02e0*/  MUFU.RSQ R10, R13 ;  /* 0x0000000d000a7308 */ /* 0x0000a80000001400 */
[----:B------:R-:W-:Y:S01]  /*02f0*/  ISETP.GT.U32.AND P0, PT, R6, 0x727fffff, PT ;  /* 0x727fffff0600780c */ /* 0x000fe20003f04070 */
[----:B------:R-:W-:Y:S01]  /*0300*/  BSSY.RECONVERGENT B0, `(.L_x_0) ;  /* 0x000000b000007945 */ /* 0x000fe20003800200 */
[----:B-1----:R-:W-:-:S11]  /*0310*/  FMUL R0, R0, UR4 ;  /* 0x0000000400007c20 */ /* 0x002fd60008400000 */
[----:B0-2---:R-:W-:Y:S05]  /*0320*/  @!P0 BRA `(.L_x_1) ;  /* 0x0000000000108947 */ /* 0x005fea0003800000 */
[----:B------:R-:W-:-:S07]  /*0330*/  MOV R10, 0x350 ;  /* 0x00000350000a7802 */ /* 0x000fce0000000f00 */
[----:B------:R-:W-:Y:S05]  /*0340*/  CALL.REL.NOINC `($__internal_0_$__cuda_sm20_sqrt_rn_f32_slowpath) ;  /* 0x0000000000687944 */ /* 0x000fea0003c00000 */
[----:B------:R-:W-:Y:S01]  /*0350*/  IMAD.MOV.U32 R2, RZ, RZ, R6 ;  /* 0x000000ffff027224 */ /* 0x000fe200078e0006 */
[----:B------:R-:W-:Y:S06]  /*0360*/  BRA `(.L_x_2) ;  /* 0x0000000000107947 */ /* 0x000fec0003800000 */
.L_x_1:
[----:B------:R-:W-:Y:S01]  /*0370*/  FMUL.FTZ R2, R13, R10 ;  /* 0x0000000a0d027220 */ /* 0x000fe20000410000 */
[----:B------:R-:W-:-:S03]  /*0380*/  FMUL.FTZ R6, R10, 0.5 ;  /* 0x3f0000000a067820 */ /* 0x000fc60000410000 */
[----:B------:R-:W-:-:S04]  /*0390*/  FFMA R3, -R2, R2, R13 ;  /* 0x0000000202037223 */ /* 0x000fc8000000010d */
[----:B------:R-:W-:-:S07]  /*03a0*/  FFMA R2, R3, R6, R2 ;  /* 0x0000000603027223 */ /* 0x000fce0000000002 */
.L_x_2:
[----:B------:R-:W-:Y:S05]  /*03b0*/  BSYNC.RECONVERGENT B0 ;  /* 0x0000000000007941 */ /* 0x000fea0003800200 */
.L_x_0:
[----:B------:R-:W0:Y:S01]  /*03c0*/  LDCU UR4, c[0x0][0x3b0] ;  /* 0x00007600ff0477ac */ /* 0x000e220008000800 */
[----:B------:R-:W-:Y:S01]  /*03d0*/  BSSY.RECONVERGENT B0, `(.L_x_3) ;  /* 0x000000d000007945 */ /* 0x000fe20003800200 */
[----:B0-----:R-:W-:-:S04]  /*03e0*/  FADD R11, R2, UR4 ;  /* 0x00000004020b7e21 */ /* 0x001fc80008000000 */
[----:B------:R-:W0:Y:S08]  /*03f0*/  MUFU.RCP R2, R11 ;  /* 0x0000000b00027308 */ /* 0x000e300000001000 */
[----:B------:R-:W1:Y:S01]  /*0400*/  FCHK P0, R0, R11 ;  /* 0x0000000b00007302 */ /* 0x000e620000000000 */
[----:B0-----:R-:W-:-:S04]  /*0410*/  FFMA R3, -R11, R2, 1 ;  /* 0x3f8000000b037423 */ /* 0x001fc80000000102 */
[----:B------:R-:W-:-:S04]  /*0420*/  FFMA R3, R2, R3, R2 ;  /* 0x0000000302037223 */ /* 0x000fc80000000002 */
[----:B------:R-:W-:-:S04]  /*0430*/  FFMA R2, R0, R3, RZ ;  /* 0x0000000300027223 */ /* 0x000fc800000000ff */
[----:B------:R-:W-:-:S04]  /*0440*/  FFMA R6, -R11, R2, R0 ;  /* 0x000000020b067223 */ /* 0x000fc80000000100 */
[----:B------:R-:W-:Y:S01]  /*0450*/  FFMA R2, R3, R6, R2 ;  /* 0x0000000603027223 */ /* 0x000fe20000000002 */
[----:B-1----:R-:W-:Y:S06]  /*0460*/  @!P0 BRA `(.L_x_4) ;  /* 0x00000000000c8947 */ /* 0x002fec0003800000 */
[----:B------:R-:W-:-:S07]  /*0470*/  MOV R2, 0x490 ;  /* 0x0000049000027802 */ /* 0x000fce0000000f00 */
[----:B------:R-:W-:Y:S05]  /*0480*/  CALL.REL.NOINC `($__internal_1_$__cuda_sm3x_div_rn_noftz_f32_slowpath) ;  /* 0x0000000000787944 */ /* 0x000fea0003c00000 */
[----:B------:R-:W-:-:S07]  /*0490*/  IMAD.MOV.U32 R2, RZ, RZ, R0 ;  /* 0x000000ffff027224 */ /* 0x000fce00078e0000 */
.L_x_4:
[----:B------:R-:W-:Y:S05]  /*04a0*/  BSYNC.RECONVERGENT B0 ;  /* 0x0000000000007941 */ /* 0x000fea0003800200 */
.L_x_3:
[----:B------:R-:W2:Y:S02]  /*04b0*/  LDG.E R3, desc[UR6][R4.64] ;  /* 0x0000000604037981 */ /* 0x000ea4000c1e1900 */
[----:B--2---:R-:W-:-:S05]  /*04c0*/  FADD R3, R3, -R2 ;  /* 0x8000000203037221 */ /* 0x004fca0000000000 */
[----:B------:R-:W-:Y:S01]  /*04d0*/  STG.E desc[UR6][R4.64], R3 ;  /* 0x0000000304007986 */ /* 0x000fe2000c101906 */
[----:B------:R-:W-:Y:S05]  /*04e0*/  EXIT ;  /* 0x000000000000794d */ /* 0x000fea0003800000 */
        .weak           $__internal_0_$__cuda_sm20_sqrt_rn_f32_slowpath
        .type           $__internal_0_$__cuda_sm20_sqrt_rn_f32_slowpath,@function
        .size           $__internal_0_$__cuda_sm20_sqrt_rn_f32_slowpath,($__internal_1_$__cuda_sm3x_div_rn_noftz_f32_slowpath - $__internal_0_$__cuda_sm20_sqrt_rn_f32_slowpath)
$__internal_0_$__cuda_sm20_sqrt_rn_f32_slowpath:
[----:B------:R-:W-:-:S13]  /*04f0*/  LOP3.LUT P0, RZ, R13, 0x7fffffff, RZ, 0xc0, !PT ;  /* 0x7fffffff0dff7812 */ /* 0x000fda000780c0ff */
[----:B------:R-:W-:Y:S01]  /*0500*/  @!P0 MOV R3, R13 ;  /* 0x0000000d00038202 */ /* 0x000fe20000000f00 */
[----:B------:R-:W-:Y:S06]  /*0510*/  @!P0 BRA `(.L_x_5) ;  /* 0x0000000000448947 */ /* 0x000fec0003800000 */
[----:B------:R-:W-:Y:S01]  /*0520*/  FSETP.GEU.FTZ.AND P0, PT, R13, RZ, PT ;  /* 0x000000ff0d00720b */ /* 0x000fe20003f1e000 */
[----:B------:R-:W-:-:S12]  /*0530*/  IMAD.MOV.U32 R2, RZ, RZ, R13 ;  /* 0x000000ffff027224 */ /* 0x000fd800078e000d */
[----:B------:R-:W-:Y:S01]  /*0540*/  @!P0 IMAD.MOV.U32 R3, RZ, RZ, 0x7fffffff ;  /* 0x7fffffffff038424 */ /* 0x000fe200078e00ff */
[----:B------:R-:W-:Y:S06]  /*0550*/  @!P0 BRA `(.L_x_5) ;  /* 0x0000000000348947 */ /* 0x000fec0003800000 */
[----:B------:R-:W-:-:S13]  /*0560*/  FSETP.GTU.FTZ.AND P0, PT, |R2|, +INF , PT ;  /* 0x7f8000000200780b */ /* 0x000fda0003f1c200 */
[----:B------:R-:W-:Y:S01]  /*0570*/  @P0 FADD.FTZ R3, R2, 1 ;  /* 0x3f80000002030421 */ /* 0x000fe20000010000 */
[----:B------:R-:W-:Y:S06]  /*0580*/  @P0 BRA `(.L_x_5) ;  /* 0x0000000000280947 */ /* 0x000fec0003800000 */
[----:B------:R-:W-:-:S13]  /*0590*/  FSETP.NEU.FTZ.AND P0, PT, |R2|, +INF , PT ;  /* 0x7f8000000200780b */ /* 0x000fda0003f1d200 */
[----:B------:R-:W-:-:S04]  /*05a0*/  @P0 FFMA R6, R2, 1.84467440737095516160e+19, RZ ;  /* 0x5f80000002060823 */ /* 0x000fc800000000ff */
[----:B------:R-:W0:Y:S02]  /*05b0*/  @P0 MUFU.RSQ R3, R6 ;  /* 0x0000000600030308 */ /* 0x000e240000001400 */
[----:B0-----:R-:W-:Y:S01]  /*05c0*/  @P0 FMUL.FTZ R7, R6, R3 ;  /* 0x0000000306070220 */ /* 0x001fe20000410000 */
[----:B------:R-:W-:Y:S01]  /*05d0*/  @P0 FMUL.FTZ R9, R3, 0.5 ;  /* 0x3f00000003090820 */ /* 0x000fe20000410000 */
[----:B------:R-:W-:Y:S02]  /*05e0*/  @!P0 MOV R3, R2 ;  /* 0x0000000200038202 */ /* 0x000fe40000000f00 */
[----:B------:R-:W-:-:S04]  /*05f0*/  @P0 FADD.FTZ R8, -R7, -RZ ;  /* 0x800000ff07080221 */ /* 0x000fc80000010100 */
[----:B------:R-:W-:-:S04]  /*0600*/  @P0 FFMA R8, R7, R8, R6 ;  /* 0x0000000807080223 */ /* 0x000fc80000000006 */
[----:B------:R-:W-:-:S04]  /*0610*/  @P0 FFMA R8, R8, R9, R7 ;  /* 0x0000000908080223 */ /* 0x000fc80000000007 */
[----:B------:R-:W-:-:S07]  /*0620*/  @P0 FMUL.FTZ R3, R8, 2.3283064365386962891e-10 ;  /* 0x2f80000008030820 */ /* 0x000fce0000410000 */
.L_x_5:
[----:B------:R-:W-:Y:S02]  /*0630*/  IMAD.MOV.U32 R6, RZ, RZ, R3 ;  /* 0x000000ffff067224 */ /* 0x000fe400078e0003 */
[----:B------:R-:W-:Y:S02]  /*0640*/  HFMA2 R3, -RZ, RZ, 0, 0 ;  /* 0x00000000ff037431 */ /* 0x000fe400000001ff */
[----:B------:R-:W-:-:S04]  /*0650*/  IMAD.MOV.U32 R2, RZ, RZ, R10 ;  /* 0x000000ffff027224 */ /* 0x000fc800078e000a */
[----:B------:R-:W-:Y:S05]  /*0660*/  RET.REL.NODEC R2 `(_Z21cuda_Adam_step_kernelPfS_S_S_bfffffi) ;  /* 0xfffffff802647950 */ /* 0x000fea0003c3ffff */
        .weak           $__internal_1_$__cuda_sm3x_div_rn_noftz_f32_slowpath
        .type           $__internal_1_$__cuda_sm3x_div_rn_noftz_f32_slowpath,@function
        .size           $__internal_1_$__cuda_sm3x_div_rn_noftz_f32_slowpath,(.L_x_19 - $__internal_1_$__cuda_sm3x_div_rn_noftz_f32_slowpath)
$__internal_1_$__cuda_sm3x_div_rn_noftz_f32_slowpath:
[--C-:B------:R-:W-:Y:S01]  /*0670*/  SHF.R.U32.HI R6, RZ, 0x17, R11.reuse ;  /* 0x00000017ff067819 */ /* 0x100fe2000001160b */
[----:B------:R-:W-:Y:S01]  /*0680*/  BSSY.RECONVERGENT B1, `(.L_x_6) ;  /* 0x0000065000017945 */ /* 0x000fe20003800200 */
[----:B------:R-:W-:Y:S01]  /*0690*/  SHF.R.U32.HI R3, RZ, 0x17, R0 ;  /* 0x00000017ff037819 */ /* 0x000fe20000011600 */
[----:B------:R-:W-:Y:S01]  /*06a0*/  IMAD.MOV.U32 R8, RZ, RZ, R11 ;  /* 0x000000ffff087224 */ /* 0x000fe200078e000b */
[----:B------:R-:W-:Y:S02]  /*06b0*/  LOP3.LUT R15, R6, 0xff, RZ, 0xc0, !PT ;  /* 0x000000ff060f7812 */ /* 0x000fe400078ec0ff */
[----:B------:R-:W-:Y:S02]  /*06c0*/  LOP3.LUT R6, R3, 0xff, RZ, 0xc0, !PT ;  /* 0x000000ff03067812 */ /* 0x000fe400078ec0ff */
[----:B------:R-:W-:Y:S01]  /*06d0*/  MOV R7, R0 ;  /* 0x0000000000077202 */ /* 0x000fe20000000f00 */
[----:B------:R-:W-:Y:S02]  /*06e0*/  VIADD R12, R15, 0xffffffff ;  /* 0xffffffff0f0c7836 */ /* 0x000fe40000000000 */
[----:B------:R-:W-:-:S03]  /*06f0*/  VIADD R10, R6, 0xffffffff ;  /* 0xffffffff060a7836 */ /* 0x000fc60000000000 */
[----:B------:R-:W-:-:S04]  /*0700*/  ISETP.GT.U32.AND P0, PT, R12, 0xfd, PT ;  /* 0x000000fd0c00780c */ /* 0x000fc80003f04070 */
[----:B------:R-:W-:-:S13]  /*0710*/  ISETP.GT.U32.OR P0, PT, R10, 0xfd, P0 ;  /* 0x000000fd0a00780c */ /* 0x000fda0000704470 */
[----:B------:R-:W-:Y:S01]  /*0720*/  @!P0 IMAD.MOV.U32 R9, RZ, RZ, RZ ;  /* 0x000000ffff098224 */ /* 0x000fe200078e00ff */
[----:B------:R-:W-:Y:S06]  /*0730*/  @!P0 BRA `(.L_x_7) ;  /* 0x0000000000608947 */ /* 0x000fec0003800000 */
[----:B------:R-:W-:Y:S02]  /*0740*/  FSETP.GTU.FTZ.AND P0, PT, |R0|, +INF , PT ;  /* 0x7f8000000000780b */ /* 0x000fe40003f1c200 */
[----:B------:R-:W-:Y:S02]  /*0750*/  FSETP.GTU.FTZ.AND P1, PT, |R11|, +INF , PT ;  /* 0x7f8000000b00780b */ /* 0x000fe40003f3c200 */
[----:B------:R-:W-:Y:S02]  /*0760*/  MOV R3, R11 ;  /* 0x0000000b00037202 */ /* 0x000fe40000000f00 */
[----:B------:R-:W-:-:S13]  /*0770*/  PLOP3.LUT P0, PT, P0, P1, PT, 0xf8, 0x8f ;  /* 0x00000000008f781c */ /* 0x000fda0000703f70 */
[----:B------:R-:W-:Y:S05]  /*0780*/  @P0 BRA `(.L_x_8) ;  /* 0x00000004004c0947 */ /* 0x000fea0003800000 */
[----:B------:R-:W-:-:S13]  /*0790*/  LOP3.LUT P0, RZ, R8, 0x7fffffff, R7, 0xc8, !PT ;  /* 0x7fffffff08ff7812 */ /* 0x000fda000780c807 */
[----:B------:R-:W-:Y:S05]  /*07a0*/  @!P0 BRA `(.L_x_9) ;  /* 0x00000004003c8947 */ /* 0x000fea0003800000 */
[C---:B------:R-:W-:Y:S02]  /*07b0*/  FSETP.NEU.FTZ.AND P2, PT, |R0|.reuse, +INF , PT ;  /* 0x7f8000000000780b */ /* 0x040fe40003f5d200 */
[----:B------:R-:W-:Y:S02]  /*07c0*/  FSETP.NEU.FTZ.AND P1, PT, |R3|, +INF , PT ;  /* 0x7f8000000300780b */ /* 0x000fe40003f3d200 */
[----:B------:R-:W-:-:S11]  /*07d0*/  FSETP.NEU.FTZ.AND P0, PT, |R0|, +INF , PT ;  /* 0x7f8000000000780b */ /* 0x000fd60003f1d200 */
[----:B------:R-:W-:Y:S05]  /*07e0*/  @!P1 BRA !P2, `(.L_x_9) ;  /* 0x00000004002c9947 */ /* 0x000fea0005000000 */
[----:B------:R-:W-:-:S04]  /*07f0*/  LOP3.LUT P2, RZ, R7, 0x7fffffff, RZ, 0xc0, !PT ;  /* 0x7fffffff07ff7812 */ /* 0x000fc8000784c0ff */
[----:B------:R-:W-:-:S13]  /*0800*/  PLOP3.LUT P1, PT, P1, P2, PT, 0x2f, 0xf2 ;  /* 0x0000000000f2781c */ /* 0x000fda0000f24577 */
[----:B------:R-:W-:Y:S05]  /*0810*/  @P1 BRA `(.L_x_10) ;  /* 0x0000000400181947 */ /* 0x000fea0003800000 */
[----:B------:R-:W-:-:S04]  /*0820*/  LOP3.LUT P1, RZ, R8, 0x7fffffff, RZ, 0xc0, !PT ;  /* 0x7fffffff08ff7812 */ /* 0x000fc8000782c0ff */
[----:B------:R-:W-:-:S13]  /*0830*/  PLOP3.LUT P0, PT, P0, P1, PT, 0x2f, 0xf2 ;  /* 0x0000000000f2781c */ /* 0x000fda0000702577 */
[----:B------:R-:W-:Y:S05]  /*0840*/  @P0 BRA `(.L_x_11) ;  /* 0x0000000400000947 */ /* 0x000fea0003800000 */
[----:B------:R-:W-:Y:S02]  /*0850*/  ISETP.GE.AND P0, PT, R10, RZ, PT ;  /* 0x000000ff0a00720c */ /* 0x000fe40003f06270 */
[----:B------:R-:W-:-:S11]  /*0860*/  ISETP.GE.AND P1, PT, R12, RZ, PT ;  /* 0x000000ff0c00720c */ /* 0x000fd60003f26270 */
[----:B------:R-:W-:Y:S02]  /*0870*/  @P0 IMAD.MOV.U32 R9, RZ, RZ, RZ ;  /* 0x000000ffff090224 */ /* 0x000fe400078e00ff */
[----:B------:R-:W-:Y:S01]  /*0880*/  @!P0 FFMA R7, R0, 1.84467440737095516160e+19, RZ ;  /* 0x5f80000000078823 */ /* 0x000fe200000000ff */
[----:B------:R-:W-:Y:S02]  /*0890*/  @!P0 IMAD.MOV.U32 R9, RZ, RZ, -0x40 ;  /* 0xffffffc0ff098424 */ /* 0x000fe400078e00ff */
[----:B------:R-:W-:-:S03]  /*08a0*/  @!P1 FFMA R8, R3, 1.84467440737095516160e+19, RZ ;  /* 0x5f80000003089823 */ /* 0x000fc600000000ff */
[----:B------:R-:W-:-:S07]  /*08b0*/  @!P1 IADD3 R9, PT, PT, R9, 0x40, RZ ;  /* 0x0000004009099810 */ /* 0x000fce0007ffe0ff */
.L_x_7:
[----:B------:R-:W-:Y:S01]  /*08c0*/  LEA R3, R15, 0xc0800000, 0x17 ;  /* 0xc08000000f037811 */ /* 0x000fe200078eb8ff */
[----:B------:R-:W-:Y:S01]  /*08d0*/  VIADD R6, R6, 0xffffff81 ;  /* 0xffffff8106067836 */ /* 0x000fe20000000000 */
[----:B------:R-:W-:Y:S03]  /*08e0*/  BSSY.RECONVERGENT B2, `(.L_x_12) ;  /* 0x0000035000027945 */ /* 0x000fe60003800200 */
[----:B------:R-:W-:Y:S02]  /*08f0*/  IMAD.IADD R3, R8, 0x1, -R3 ;  /* 0x0000000108037824 */ /* 0x000fe400078e0a03 */
[C---:B------:R-:W-:Y:S01]  /*0900*/  IMAD R0, R6.reuse, -0x800000, R7 ;  /* 0xff80000006007824 */ /* 0x040fe200078e0207 */
[----:B------:R-:W-:Y:S01]  /*0910*/  IADD3 R6, PT, PT, R6, 0x7f, -R15 ;  /* 0x0000007f06067810 */ /* 0x000fe20007ffe80f */
[----:B------:R-:W0:Y:S01]  /*0920*/  MUFU.RCP R8, R3 ;  /* 0x0000000300087308 */ /* 0x000e220000001000 */
[----:B------:R-:W-:-:S02]  /*0930*/  FADD.FTZ R11, -R3, -RZ ;  /* 0x800000ff030b7221 */ /* 0x000fc40000010100 */
[----:B------:R-:W-:Y:S02]  /*0940*/  IADD3 R6, PT, PT, R6, R9, RZ ;  /* 0x0000000906067210 */ /* 0x000fe40007ffe0ff */
[----:B0-----:R-:W-:-:S04]  /*0950*/  FFMA R13, R8, R11, 1 ;  /* 0x3f800000080d7423 */ /* 0x001fc8000000000b */
[----:B------:R-:W-:-:S04]  /*0960*/  FFMA R10, R8, R13, R8 ;  /* 0x0000000d080a7223 */ /* 0x000fc80000000008 */
[----:B------:R-:W-:-:S04]  /*0970*/  FFMA R7, R0, R10, RZ ;  /* 0x0000000a00077223 */ /* 0x000fc800000000ff */
[----:B------:R-:W-:-:S04]  /*0980*/  FFMA R8, R11, R7, R0 ;  /* 0x000000070b087223 */ /* 0x000fc80000000000 */
[----:B------:R-:W-:-:S04]  /*0990*/  FFMA R13, R10, R8, R7 ;  /* 0x000000080a0d7223 */ /* 0x000fc80000000007 */
[----:B------:R-:W-:-:S04]  /*09a0*/  FFMA R8, R11, R13, R0 ;  /* 0x0000000d0b087223 */ /* 0x000fc80000000000 */
[----:B------:R-:W-:-:S05]  /*09b0*/  FFMA R0, R10, R8, R13 ;  /* 0x000000080a007223 */ /* 0x000fca000000000d */
[----:B------:R-:W-:-:S04]  /*09c0*/  SHF.R.U32.HI R3, RZ, 0x17, R0 ;  /* 0x00000017ff037819 */ /* 0x000fc80000011600 */
[----:B------:R-:W-:-:S05]  /*09d0*/  LOP3.LUT R3, R3, 0xff, RZ, 0xc0, !PT ;  /* 0x000000ff03037812 */ /* 0x000fca00078ec0ff */
[----:B------:R-:W-:-:S04]  /*09e0*/  IMAD.IADD R9, R3, 0x1, R6 ;  /* 0x0000000103097824 */ /* 0x000fc800078e0206 */
[----:B------:R-:W-:-:S05]  /*09f0*/  VIADD R3, R9, 0xffffffff ;  /* 0xffffffff09037836 */ /* 0x000fca0000000000 */
[----:B------:R-:W-:-:S13]  /*0a00*/  ISETP.GE.U32.AND P0, PT, R3, 0xfe, PT ;  /* 0x000000fe0300780c */ /* 0x000fda0003f06070 */
[----:B------:R-:W-:Y:S05]  /*0a10*/  @!P0 BRA `(.L_x_13) ;  /* 0x0000000000808947 */ /* 0x000fea0003800000 */
[----:B------:R-:W-:-:S13]  /*0a20*/  ISETP.GT.AND P0, PT, R9, 0xfe, PT ;  /* 0x000000fe0900780c */ /* 0x000fda0003f04270 */
[----:B------:R-:W-:Y:S05]  /*0a30*/  @P0 BRA `(.L_x_14) ;  /* 0x00000000006c0947 */ /* 0x000fea0003800000 */
[----:B------:R-:W-:-:S13]  /*0a40*/  ISETP.GE.AND P0, PT, R9, 0x1, PT ;  /* 0x000000010900780c */ /* 0x000fda0003f06270 */
[----:B------:R-:W-:Y:S05]  /*0a50*/  @P0 BRA `(.L_x_15) ;  /* 0x0000000000740947 */ /* 0x000fea0003800000 */
[----:B------:R-:W-:Y:S02]  /*0a60*/  ISETP.GE.AND P0, PT, R9, -0x18, PT ;  /* 0xffffffe80900780c */ /* 0x000fe40003f06270 */
[----:B------:R-:W-:-:S11]  /*0a70*/  LOP3.LUT R0, R0, 0x80000000, RZ, 0xc0, !PT ;  /* 0x8000000000007812 */ /* 0x000fd600078ec0ff */
[----:B------:R-:W-:Y:S05]  /*0a80*/  @!P0 BRA `(.L_x_15) ;  /* 0x0000000000688947 */ /* 0x000fea0003800000 */
[CCC-:B------:R-:W-:Y:S01]  /*0a90*/  FFMA.RZ R3, R10.reuse, R8.reuse, R13.reuse ;  /* 0x000000080a037223 */ /* 0x1c0fe2000000c00d */
[CCC-:B------:R-:W-:Y:S01]  /*0aa0*/  FFMA.RM R6, R10.reuse, R8.reuse, R13.reuse ;  /* 0x000000080a067223 */ /* 0x1c0fe2000000400d */
[C---:B------:R-:W-:Y:S02]  /*0ab0*/  ISETP.NE.AND P2, PT, R9.reuse, RZ, PT ;  /* 0x000000ff0900720c */ /* 0x040fe40003f45270 */
[----:B------:R-:W-:Y:S02]  /*0ac0*/  ISETP.NE.AND P1, PT, R9, RZ, PT ;  /* 0x000000ff0900720c */ /* 0x000fe40003f25270 */
[----:B------:R-:W-:Y:S01]  /*0ad0*/  LOP3.LUT R7, R3, 0x7fffff, RZ, 0xc0, !PT ;  /* 0x007fffff03077812 */ /* 0x000fe200078ec0ff */
[----:B------:R-:W-:Y:S01]  /*0ae0*/  FFMA.RP R3, R10, R8, R13 ;  /* 0x000000080a037223 */ /* 0x000fe2000000800d */
[----:B------:R-:W-:Y:S01]  /*0af0*/  IADD3 R8, PT, PT, R9, 0x20, RZ ;  /* 0x0000002009087810 */ /* 0x000fe20007ffe0ff */
[----:B------:R-:W-:Y:S01]  /*0b00*/  IMAD.MOV R9, RZ, RZ, -R9 ;  /* 0x000000ffff097224 */ /* 0x000fe200078e0a09 */
[----:B------:R-:W-:-:S02]  /*0b10*/  LOP3.LUT R7, R7, 0x800000, RZ, 0xfc, !PT ;  /* 0x0080000007077812 */ /* 0x000fc400078efcff */
[----:B------:R-:W-:Y:S02]  /*0b20*/  FSETP.NEU.FTZ.AND P0, PT, R3, R6, PT ;  /* 0x000000060300720b */ /* 0x000fe40003f1d000 */
[----:B------:R-:W-:Y:S02]  /*0b30*/  SHF.L.U32 R8, R7, R8, RZ ;  /* 0x0000000807087219 */ /* 0x000fe400000006ff */
[----:B------:R-:W-:Y:S02]  /*0b40*/  SEL R6, R9, RZ, P2 ;  /* 0x000000ff09067207 */ /* 0x000fe40001000000 */
[----:B------:R-:W-:Y:S02]  /*0b50*/  ISETP.NE.AND P1, PT, R8, RZ, P1 ;  /* 0x000000ff0800720c */ /* 0x000fe40000f25270 */
[----:B------:R-:W-:Y:S02]  /*0b60*/  SHF.R.U32.HI R6, RZ, R6, R7 ;  /* 0x00000006ff067219 */ /* 0x000fe40000011607 */
[----:B------:R-:W-:-:S02]  /*0b70*/  PLOP3.LUT P0, PT, P0, P1, PT, 0xf8, 0x8f ;  /* 0x00000000008f781c */ /* 0x000fc40000703f70 */
[----:B------:R-:W-:Y:S02]  /*0b80*/  SHF.R.U32.HI R8, RZ, 0x1, R6 ;  /* 0x00000001ff087819 */ /* 0x000fe40000011606 */
[----:B------:R-:W-:-:S04]  /*0b90*/  SEL R3, RZ, 0x1, !P0 ;  /* 0x00000001ff037807 */ /* 0x000fc80004000000 */
[----:B------:R-:W-:-:S04]  /*0ba0*/  LOP3.LUT R3, R3, 0x1, R8, 0xf8, !PT ;  /* 0x0000000103037812 */ /* 0x000fc800078ef808 */
[----:B------:R-:W-:-:S05]  /*0bb0*/  LOP3.LUT R3, R3, R6, RZ, 0xc0, !PT ;  /* 0x0000000603037212 */ /* 0x000fca00078ec0ff */
[----:B------:R-:W-:-:S05]  /*0bc0*/  IMAD.IADD R3, R8, 0x1, R3 ;  /* 0x0000000108037824 */ /* 0x000fca00078e0203 */
[----:B------:R-:W-:Y:S01]  /*0bd0*/  LOP3.LUT R0, R3, R0, RZ, 0xfc, !PT ;  /* 0x0000000003007212 */ /* 0x000fe200078efcff */
[----:B------:R-:W-:Y:S06]  /*0be0*/  BRA `(.L_x_15) ;  /* 0x0000000000107947 */ /* 0x000fec0003800000 */
.L_x_14:
[----:B------:R-:W-:-:S04]  /*0bf0*/  LOP3.LUT R0, R0, 0x80000000, RZ, 0xc0, !PT ;  /* 0x8000000000007812 */ /* 0x000fc800078ec0ff */
[----:B------:R-:W-:Y:S01]  /*0c00*/  LOP3.LUT R0, R0, 0x7f800000, RZ, 0xfc, !PT ;  /* 0x7f80000000007812 */ /* 0x000fe200078efcff */
[----:B------:R-:W-:Y:S06]  /*0c10*/  BRA `(.L_x_15) ;  /* 0x0000000000047947 */ /* 0x000fec0003800000 */
.L_x_13:
[----:B------:R-:W-:-:S07]  /*0c20*/  LEA R0, R6, R0, 0x17 ;  /* 0x0000000006007211 */ /* 0x000fce00078eb8ff */
.L_x_15:
[----:B------:R-:W-:Y:S05]  /*0c30*/  BSYNC.RECONVERGENT B2 ;  /* 0x0000000000027941 */ /* 0x000fea0003800200 */
.L_x_12:
[----:B------:R-:W-:Y:S05]  /*0c40*/  BRA `(.L_x_16) ;  /* 0x0000000000207947 */ /* 0x000fea0003800000 */
.L_x_11:
[----:B------:R-:W-:-:S04]  /*0c50*/  LOP3.LUT R0, R8, 0x80000000, R7, 0x48, !PT ;  /* 0x8000000008007812 */ /* 0x000fc800078e4807 */
[----:B------:R-:W-:Y:S01]  /*0c60*/  LOP3.LUT R0, R0, 0x7f800000, RZ, 0xfc, !PT ;  /* 0x7f80000000007812 */ /* 0x000fe200078efcff */
[----:B------:R-:W-:Y:S06]  /*0c70*/  BRA `(.L_x_16) ;  /* 0x0000000000147947 */ /* 0x000fec0003800000 */
.L_x_10:
[----:B------:R-:W-:Y:S01]  /*0c80*/  LOP3.LUT R0, R8, 0x80000000, R7, 0x48, !PT ;  /* 0x8000000008007812 */ /* 0x000fe200078e4807 */
[----:B------:R-:W-:Y:S06]  /*0c90*/  BRA `(.L_x_16) ;  /* 0x00000000000c7947 */ /* 0x000fec0003800000 */
.L_x_9:
[----:B------:R-:W0:Y:S01]  /*0ca0*/  MUFU.RSQ R0, -QNAN ;  /* 0xffc0000000007908 */ /* 0x000e220000001400 */
[----:B------:R-:W-:Y:S05]  /*0cb0*/  BRA `(.L_x_16) ;  /* 0x0000000000047947 */ /* 0x000fea0003800000 */
.L_x_8:
[----:B------:R-:W-:-:S07]  /*0cc0*/  FADD.FTZ R0, R0, R3 ;  /* 0x0000000300007221 */ /* 0x000fce0000010000 */
.L_x_16:
[----:B------:R-:W-:Y:S05]  /*0cd0*/  BSYNC.RECONVERGENT B1 ;  /* 0x0000000000017941 */ /* 0x000fea0003800200 */
.L_x_6:
[----:B------:R-:W-:-:S04]  /*0ce0*/  IMAD.MOV.U32 R3, RZ, RZ, 0x0 ;  /* 0x00000000ff037424 */ /* 0x000fc800078e00ff */
[----:B0-----:R-:W-:Y:S05]  /*0cf0*/  RET.REL.NODEC R2 `(_Z21cuda_Adam_step_kernelPfS_S_S_bfffffi) ;  /* 0xfffffff002c07950 */ /* 0x001fea0003c3ffff */
.L_x_17:
[----:B------:R-:W-:-:S00]  /*0d00*/  BRA `(.L_x_17) ;  /* 0xfffffffc00fc7947 */ /* 0x000fc0000383ffff */
[----:B------:R-:W-:-:S00]  /*0d10*/  NOP ;  /* 0x0000000000007918 */ /* 0x000fc00000000000 */
        /* <DEDUP_REMOVED lines=14> */
.L_x_19:


//--------------------- .nv.shared.reserved.0     --------------------------
	.section	.nv.shared.reserved.0,"aw",@nobits
	.weak		__nv_reservedSMEM_offset_0_alias
	.size		__nv_reservedSMEM_offset_0_alias, 0, 64
	.other		__nv_reservedSMEM_offset_0_alias,@"STO_CUDA_RESERVED_SHARED STV_DEFAULT"
__nv_reservedSMEM_offset_0_alias:
	.zero		0
	.zero		64


//--------------------- .nv.constant0._Z21cuda_Adam_step_kernelPfS_S_S_bfffffi --------------------------
	.section	.nv.constant0._Z21cuda_Adam_step_kernelPfS_S_S_bfffffi,"a",@progbits
	.sectionflags	@""
	.align	4
.nv.constant0._Z21cuda_Adam_step_kernelPfS_S_S_bfffffi:
	.zero		956


//--------------------- SYMBOLS --------------------------

	.type		.nv.reservedSmem.offset0,@object
	.size		.nv.reservedSmem.offset0,0x4
